//
// Generated by NVIDIA NVVM Compiler
//
// Compiler Build ID: CL-36424714
// Cuda compilation tools, release 13.0, V13.0.88
// Based on NVVM 20.0.0
//

.version 9.0
.target sm_100
.address_size 64

	// .globl	_Z5saxpyifPfS_

.visible .entry _Z5saxpyifPfS_(
	.param .u32 _Z5saxpyifPfS__param_0,
	.param .f32 _Z5saxpyifPfS__param_1,
	.param .u64 .ptr .align 1 _Z5saxpyifPfS__param_2,
	.param .u64 .ptr .align 1 _Z5saxpyifPfS__param_3
)
{
	.reg .pred 	%p<3>;
	.reg .b32 	%r<10>;
	.reg .b32 	%f<34>;
	.reg .b64 	%rd<5>;

	ld.param.u32 	%r4, [_Z5saxpyifPfS__param_0];
	ld.param.u64 	%rd2, [_Z5saxpyifPfS__param_3];
	cvta.to.global.u64 	%rd3, %rd2;
	mov.u32 	%r6, %ctaid.x;
	mov.u32 	%r7, %ntid.x;
	mov.u32 	%r8, %tid.x;
	mad.lo.s32 	%r1, %r6, %r7, %r8;
	mul.wide.s32 	%rd4, %r1, 4;
	add.s64 	%rd1, %rd3, %rd4;
	mov.b32 	%r9, 0;
$L__BB0_1:
	setp.ge.s32 	%p1, %r1, %r4;
	@%p1 bra 	$L__BB0_3;
	ld.global.f32 	%f1, [%rd1];
	add.f32 	%f2, %f1, 0f41A00000;
	add.f32 	%f3, %f2, 0f41A00000;
	add.f32 	%f4, %f3, 0f41A00000;
	add.f32 	%f5, %f4, 0f41A00000;
	add.f32 	%f6, %f5, 0f41A00000;
	add.f32 	%f7, %f6, 0f41A00000;
	add.f32 	%f8, %f7, 0f41A00000;
	add.f32 	%f9, %f8, 0f41A00000;
	add.f32 	%f10, %f9, 0f41A00000;
	add.f32 	%f11, %f10, 0f41A00000;
	add.f32 	%f12, %f11, 0f41A00000;
	add.f32 	%f13, %f12, 0f41A00000;
	add.f32 	%f14, %f13, 0f41A00000;
	add.f32 	%f15, %f14, 0f41A00000;
	add.f32 	%f16, %f15, 0f41A00000;
	add.f32 	%f17, %f16, 0f41A00000;
	add.f32 	%f18, %f17, 0f41A00000;
	add.f32 	%f19, %f18, 0f41A00000;
	add.f32 	%f20, %f19, 0f41A00000;
	add.f32 	%f21, %f20, 0f41A00000;
	add.f32 	%f22, %f21, 0f41A00000;
	add.f32 	%f23, %f22, 0f41A00000;
	add.f32 	%f24, %f23, 0f41A00000;
	add.f32 	%f25, %f24, 0f41A00000;
	add.f32 	%f26, %f25, 0f41A00000;
	add.f32 	%f27, %f26, 0f41A00000;
	add.f32 	%f28, %f27, 0f41A00000;
	add.f32 	%f29, %f28, 0f41A00000;
	add.f32 	%f30, %f29, 0f41A00000;
	add.f32 	%f31, %f30, 0f41A00000;
	add.f32 	%f32, %f31, 0f41A00000;
	add.f32 	%f33, %f32, 0f41A00000;
	st.global.f32 	[%rd1], %f33;
$L__BB0_3:
	add.s32 	%r9, %r9, 32;
	setp.ne.s32 	%p2, %r9, 10000000;
	@%p2 bra 	$L__BB0_1;
	ret;

}


// ===== COMPILED SASS (sm_100) =====

	.target	sm_100

	.elftype	@"ET_EXEC"


//--------------------- .note.nv.tkinfo           --------------------------
	.section	.note.nv.tkinfo,"",@"SHT_NOTE"
	.sectionflags	@"SHF_NOTE_NV_TKINFO"
	.tkinfo
        /*0018*/ 	.word	0x00000002
        /*0030*/ 	.string	""
        /*0030*/ 	.string	"ptxas"
        /*0030*/ 	.string	"Cuda compilation tools, release 13.0, V13.0.88"
        /*0030*/ 	.string	"Build cuda_13.0.r13.0/compiler.36424714_0"
        /*0030*/ 	.string	"-arch sm_100 -m 64 "



//--------------------- .note.nv.cuinfo           --------------------------
	.section	.note.nv.cuinfo,"",@"SHT_NOTE"
	.sectionflags	@"SHF_NOTE_NV_CUINFO"
        /*0018*/ 	.short	0x0002
        /*001a*/ 	.short	0x0064
        /*001c*/ 	.short	0x0082
	.zero		2


//--------------------- .nv.info                  --------------------------
	.section	.nv.info,"",@"SHT_CUDA_INFO"
	.align	4


	//----- nvinfo : EIATTR_REGCOUNT
	.align		4
        /*0000*/ 	.byte	0x04, 0x2f
        /*0002*/ 	.short	(.L_1 - .L_0)
	.align		4
.L_0:
        /*0004*/ 	.word	index@(_Z5saxpyifPfS_)
        /*0008*/ 	.word	0x00000008


	//----- nvinfo : EIATTR_FRAME_SIZE
	.align		4
.L_1:
        /*000c*/ 	.byte	0x04, 0x11
        /*000e*/ 	.short	(.L_3 - .L_2)
	.align		4
.L_2:
        /*0010*/ 	.word	index@(_Z5saxpyifPfS_)
        /*0014*/ 	.word	0x00000000


	//----- nvinfo : EIATTR_MIN_STACK_SIZE
	.align		4
.L_3:
        /*0018*/ 	.byte	0x04, 0x12
        /*001a*/ 	.short	(.L_5 - .L_4)
	.align		4
.L_4:
        /*001c*/ 	.word	index@(_Z5saxpyifPfS_)
        /*0020*/ 	.word	0x00000000
.L_5:


//--------------------- .nv.compat                --------------------------
	.section	.nv.compat,"",@"SHT_CUDA_COMPAT_INFO"
	.align	4
        /*0000*/ 	.byte	0x02, 0x09, 0x00, 0x00, 0x02, 0x02, 0x01, 0x00, 0x02, 0x05, 0x05, 0x00, 0x03, 0x07, 0x01, 0x01
        /*0010*/ 	.byte	0x02, 0x03, 0x00, 0x00, 0x02, 0x06, 0x01, 0x00, 0x04, 0x0b, 0x08, 0x00, 0x09, 0x00, 0x00, 0x00
        /*0020*/ 	.byte	0x00, 0x00, 0x00, 0x00


//--------------------- .nv.info._Z5saxpyifPfS_   --------------------------
	.section	.nv.info._Z5saxpyifPfS_,"",@"SHT_CUDA_INFO"
	.sectionflags	@""
	.align	4


	//----- nvinfo : EIATTR_CUDA_API_VERSION
	.align		4
        /*0000*/ 	.byte	0x04, 0x37
        /*0002*/ 	.short	(.L_7 - .L_6)
.L_6:
        /*0004*/ 	.word	0x00000082


	//----- nvinfo : EIATTR_KPARAM_INFO
	.align		4
.L_7:
        /*0008*/ 	.byte	0x04, 0x17
        /*000a*/ 	.short	(.L_9 - .L_8)
.L_8:
        /*000c*/ 	.word	0x00000000
        /*0010*/ 	.short	0x0003
        /*0012*/ 	.short	0x0010
        /*0014*/ 	.byte	0x00, 0xf5, 0x21, 0x00


	//----- nvinfo : EIATTR_KPARAM_INFO
	.align		4
.L_9:
        /*0018*/ 	.byte	0x04, 0x17
        /*001a*/ 	.short	(.L_11 - .L_10)
.L_10:
        /*001c*/ 	.word	0x00000000
        /*0020*/ 	.short	0x0002
        /*0022*/ 	.short	0x0008
        /*0024*/ 	.byte	0x00, 0xf5, 0x21, 0x00


	//----- nvinfo : EIATTR_KPARAM_INFO
	.align		4
.L_11:
        /*0028*/ 	.byte	0x04, 0x17
        /*002a*/ 	.short	(.L_13 - .L_12)
.L_12:
        /*002c*/ 	.word	0x00000000
        /*0030*/ 	.short	0x0001
        /*0032*/ 	.short	0x0004
        /*0034*/ 	.byte	0x00, 0xf0, 0x11, 0x00


	//----- nvinfo : EIATTR_KPARAM_INFO
	.align		4
.L_13:
        /*0038*/ 	.byte	0x04, 0x17
        /*003a*/ 	.short	(.L_15 - .L_14)
.L_14:
        /*003c*/ 	.word	0x00000000
        /*0040*/ 	.short	0x0000
        /*0042*/ 	.short	0x0000
        /*0044*/ 	.byte	0x00, 0xf0, 0x11, 0x00


	//----- nvinfo : EIATTR_SPARSE_MMA_MASK
	.align		4
.L_15:
        /*0048*/ 	.byte	0x03, 0x50
        /*004a*/ 	.short	0x0000


	//----- nvinfo : EIATTR_MAXREG_COUNT
	.align		4
        /*004c*/ 	.byte	0x03, 0x1b
        /*004e*/ 	.short	0x00ff


	//----- nvinfo : EIATTR_MERCURY_ISA_VERSION
	.align		4
        /*0050*/ 	.byte	0x03, 0x5f
        /*0052*/ 	.short	0x0101


	//----- nvinfo : EIATTR_VRC_CTA_INIT_COUNT
	.align		4
        /*0054*/ 	.byte	0x02, 0x4a
	.zero		1
	.zero		1


	//----- nvinfo : EIATTR_EXIT_INSTR_OFFSETS
	.align		4
        /*0058*/ 	.byte	0x04, 0x1c
        /*005a*/ 	.short	(.L_17 - .L_16)


	//   ....[0]....
.L_16:
        /*005c*/ 	.word	0x00000330


	//----- nvinfo : EIATTR_CRS_STACK_SIZE
	.align		4
.L_17:
        /*0060*/ 	.byte	0x04, 0x1e
        /*0062*/ 	.short	(.L_19 - .L_18)
.L_18:
        /*0064*/ 	.word	0x00000000


	//----- nvinfo : EIATTR_CBANK_PARAM_SIZE
	.align		4
.L_19:
        /*0068*/ 	.byte	0x03, 0x19
        /*006a*/ 	.short	0x0018


	//----- nvinfo : EIATTR_PARAM_CBANK
	.align		4
        /*006c*/ 	.byte	0x04, 0x0a
        /*006e*/ 	.short	(.L_21 - .L_20)
	.align		4
.L_20:
        /*0070*/ 	.word	index@(.nv.constant0._Z5saxpyifPfS_)
        /*0074*/ 	.short	0x0380
        /*0076*/ 	.short	0x0018


	//----- nvinfo : EIATTR_SW_WAR
	.align		4
.L_21:
        /*0078*/ 	.byte	0x04, 0x36
        /*007a*/ 	.short	(.L_23 - .L_22)
.L_22:
        /*007c*/ 	.word	0x00000008
.L_23:


//--------------------- .nv.callgraph             --------------------------
	.section	.nv.callgraph,"",@"SHT_CUDA_CALLGRAPH"
	.align	4
	.sectionentsize	8
	.align		4
        /*0000*/ 	.word	0x00000000
	.align		4
        /*0004*/ 	.word	0xffffffff
	.align		4
        /*0008*/ 	.word	0x00000000
	.align		4
        /*000c*/ 	.word	0xfffffffe
	.align		4
        /*0010*/ 	.word	0x00000000
	.align		4
        /*0014*/ 	.word	0xfffffffd
	.align		4
        /*0018*/ 	.word	0x00000000
	.align		4
        /*001c*/ 	.word	0xfffffffc


//--------------------- .text._Z5saxpyifPfS_      --------------------------
	.section	.text._Z5saxpyifPfS_,"ax",@progbits
	.align	128
        .global         _Z5saxpyifPfS_
        .type           _Z5saxpyifPfS_,@function
        .size           _Z5saxpyifPfS_,(.L_x_4 - _Z5saxpyifPfS_)
        .other          _Z5saxpyifPfS_,@"STO_CUDA_ENTRY STV_DEFAULT"
_Z5saxpyifPfS_:
.text._Z5saxpyifPfS_:
[----:B------:R-:W-:Y:S01]  /*0000*/  LDC R1, c[0x0][0x37c] ;  /* 0x0000df00ff017b82 */ /* 0x000fe20000000800 */
[----:B------:R-:W0:Y:S07]  /*0010*/  S2R R0, SR_TID.X ;  /* 0x0000000000007919 */ /* 0x000e2e0000002100 */
[----:B------:R-:W0:Y:S01]  /*0020*/  S2UR UR4, SR_CTAID.X ;  /* 0x00000000000479c3 */ /* 0x000e220000002500 */
[----:B------:R-:W1:Y:S01]  /*0030*/  LDCU UR5, c[0x0][0x380] ;  /* 0x00007000ff0577ac */ /* 0x000e620008000800 */
[----:B------:R-:W2:Y:S06]  /*0040*/  LDCU.64 UR6, c[0x0][0x358] ;  /* 0x00006b00ff0677ac */ /* 0x000eac0008000a00 */
[----:B------:R-:W0:Y:S08]  /*0050*/  LDC R5, c[0x0][0x360] ;  /* 0x0000d800ff057b82 */ /* 0x000e300000000800 */
[----:B------:R-:W3:Y:S01]  /*0060*/  LDC.64 R2, c[0x0][0x390] ;  /* 0x0000e400ff027b82 */ /* 0x000ee20000000a00 */
[----:B0-----:R-:W-:Y:S01]  /*0070*/  IMAD R5, R5, UR4, R0 ;  /* 0x0000000405057c24 */ /* 0x001fe2000f8e0200 */
[----:B------:R-:W-:-:S04]  /*0080*/  UMOV UR4, URZ ;  /* 0x000000ff00047c82 */ /* 0x000fc80008000000 */
[C---:B-1----:R-:W-:Y:S01]  /*0090*/  ISETP.GE.AND P0, PT, R5.reuse, UR5, PT ;  /* 0x0000000505007c0c */ /* 0x042fe2000bf06270 */
[----:B--23--:R-:W-:-:S12]  /*00a0*/  IMAD.WIDE R2, R5, 0x4, R2 ;  /* 0x0000000405027825 */ /* 0x00cfd800078e0202 */
.L_x_2:
[----:B------:R-:W-:Y:S01]  /*00b0*/  UIADD3 UR4, UPT, UPT, UR4, 0x20, URZ ;  /* 0x0000002004047890 */ /* 0x000fe2000fffe0ff */
[----:B------:R-:W-:Y:S03]  /*00c0*/  BSSY.RECONVERGENT B0, `(.L_x_0) ;  /* 0x0000025000007945 */ /* 0x000fe60003800200 */
[----:B------:R-:W-:Y:S01]  /*00d0*/  UISETP.NE.AND UP0, UPT, UR4, 0x989680, UPT ;  /* 0x009896800400788c */ /* 0x000fe2000bf05270 */
[----:B0-----:R-:W-:Y:S10]  /*00e0*/  @P0 BRA `(.L_x_1) ;  /* 0x0000000000880947 */ /* 0x001ff40003800000 */
[----:B------:R-:W2:Y:S02]  /*00f0*/  LDG.E R0, desc[UR6][R2.64] ;  /* 0x0000000602007981 */ /* 0x000ea4000c1e1900 */
[----:B--2---:R-:W-:-:S04]  /*0100*/  FADD R0, R0, 20 ;  /* 0x41a0000000007421 */ /* 0x004fc80000000000 */
[----:B------:R-:W-:-:S04]  /*0110*/  FADD R0, R0, 20 ;  /* 0x41a0000000007421 */ /* 0x000fc80000000000 */
        /* <DEDUP_REMOVED lines=29> */
[----:B------:R-:W-:-:S05]  /*02f0*/  FADD R5, R0, 20 ;  /* 0x41a0000000057421 */ /* 0x000fca0000000000 */
[----:B------:R0:W-:Y:S02]  /*0300*/  STG.E desc[UR6][R2.64], R5 ;  /* 0x0000000502007986 */ /* 0x0001e4000c101906 */
.L_x_1:
[----:B------:R-:W-:Y:S05]  /*0310*/  BSYNC.RECONVERGENT B0 ;  /* 0x0000000000007941 */ /* 0x000fea0003800200 */
.L_x_0:
[----:B------:R-:W-:Y:S05]  /*0320*/  BRA.U UP0, `(.L_x_2) ;  /* 0xfffffffd00607547 */ /* 0x000fea000b83ffff */
[----:B------:R-:W-:Y:S05]  /*0330*/  EXIT ;  /* 0x000000000000794d */ /* 0x000fea0003800000 */
.L_x_3:
[----:B------:R-:W-:-:S00]  /*0340*/  BRA `(.L_x_3) ;  /* 0xfffffffc00fc7947 */ /* 0x000fc0000383ffff */
[----:B------:R-:W-:-:S00]  /*0350*/  NOP ;  /* 0x0000000000007918 */ /* 0x000fc00000000000 */
        /* <DEDUP_REMOVED lines=10> */
.L_x_4:


//--------------------- .nv.shared.reserved.0     --------------------------
	.section	.nv.shared.reserved.0,"aw",@nobits
	.weak		__nv_reservedSMEM_offset_0_alias
	.size		__nv_reservedSMEM_offset_0_alias, 0, 64
	.other		__nv_reservedSMEM_offset_0_alias,@"STO_CUDA_RESERVED_SHARED STV_DEFAULT"
__nv_reservedSMEM_offset_0_alias:
	.zero		0
	.zero		64


//--------------------- .nv.constant0._Z5saxpyifPfS_ --------------------------
	.section	.nv.constant0._Z5saxpyifPfS_,"a",@progbits
	.sectionflags	@""
	.align	4
.nv.constant0._Z5saxpyifPfS_:
	.zero		920


//--------------------- SYMBOLS --------------------------

	.type		.nv.reservedSmem.offset0,@object
	.size		.nv.reservedSmem.offset0,0x4
